//
// Generated by NVIDIA NVVM Compiler
//
// Compiler Build ID: CL-36424714
// Cuda compilation tools, release 13.0, V13.0.88
// Based on NVVM 20.0.0
//

.version 9.0
.target sm_100
.address_size 64

	// .globl	_Z35scaled_dot_product_attention_kernelPfS_S_S_
.global .align 4 .b8 Q[256];
.global .align 4 .b8 K[256];
.global .align 4 .b8 V[256];
.global .align 4 .b8 K_T[256];
.global .align 4 .b8 scores[256];
.global .align 4 .b8 scaled_scores[256];
.global .align 4 .b8 row_max[32];
.global .align 4 .b8 shifted[256];
.global .align 4 .b8 exp_scores[256];
.global .align 4 .b8 row_sum[32];
.global .align 4 .b8 attention_weights[256];
.global .align 4 .b8 output[256];

.visible .entry _Z35scaled_dot_product_attention_kernelPfS_S_S_(
	.param .u64 .ptr .align 1 _Z35scaled_dot_product_attention_kernelPfS_S_S__param_0,
	.param .u64 .ptr .align 1 _Z35scaled_dot_product_attention_kernelPfS_S_S__param_1,
	.param .u64 .ptr .align 1 _Z35scaled_dot_product_attention_kernelPfS_S_S__param_2,
	.param .u64 .ptr .align 1 _Z35scaled_dot_product_attention_kernelPfS_S_S__param_3
)
{
	.reg .pred 	%p<15>;
	.reg .b32 	%r<13>;
	.reg .b32 	%f<90>;
	.reg .b64 	%rd<66>;

	ld.param.u64 	%rd1, [_Z35scaled_dot_product_attention_kernelPfS_S_S__param_0];
	ld.param.u64 	%rd2, [_Z35scaled_dot_product_attention_kernelPfS_S_S__param_1];
	ld.param.u64 	%rd3, [_Z35scaled_dot_product_attention_kernelPfS_S_S__param_2];
	ld.param.u64 	%rd4, [_Z35scaled_dot_product_attention_kernelPfS_S_S__param_3];
	mov.u32 	%r3, %tid.y;
	mov.u32 	%r4, %ctaid.y;
	mov.u32 	%r5, %ntid.y;
	mad.lo.s32 	%r1, %r4, %r5, %r3;
	mov.u32 	%r6, %tid.x;
	mov.u32 	%r7, %ctaid.x;
	mov.u32 	%r8, %ntid.x;
	mad.lo.s32 	%r2, %r7, %r8, %r6;
	setp.lt.u32 	%p3, %r1, 8;
	setp.lt.s32 	%p4, %r2, 8;
	and.pred  	%p1, %p3, %p4;
	not.pred 	%p5, %p1;
	@%p5 bra 	$L__BB0_2;
	cvta.to.global.u64 	%rd5, %rd1;
	cvta.to.global.u64 	%rd6, %rd2;
	cvta.to.global.u64 	%rd7, %rd3;
	shl.b32 	%r9, %r1, 3;
	add.s32 	%r10, %r9, %r2;
	mul.wide.s32 	%rd8, %r10, 4;
	add.s64 	%rd9, %rd5, %rd8;
	ld.global.f32 	%f1, [%rd9];
	mul.wide.u32 	%rd10, %r1, 32;
	mov.u64 	%rd11, Q;
	add.s64 	%rd12, %rd11, %rd10;
	mul.wide.s32 	%rd13, %r2, 4;
	add.s64 	%rd14, %rd12, %rd13;
	st.global.f32 	[%rd14], %f1;
	add.s64 	%rd15, %rd6, %rd8;
	ld.global.f32 	%f2, [%rd15];
	mov.u64 	%rd16, K;
	add.s64 	%rd17, %rd16, %rd13;
	add.s64 	%rd18, %rd17, %rd10;
	st.global.f32 	[%rd18], %f2;
	add.s64 	%rd19, %rd7, %rd8;
	ld.global.f32 	%f3, [%rd19];
	mov.u64 	%rd20, V;
	add.s64 	%rd21, %rd20, %rd10;
	add.s64 	%rd22, %rd21, %rd13;
	st.global.f32 	[%rd22], %f3;
	ld.global.f32 	%f4, [%rd12];
	ld.global.f32 	%f5, [%rd17];
	fma.rn.f32 	%f6, %f4, %f5, 0f00000000;
	ld.global.f32 	%f7, [%rd12+4];
	ld.global.f32 	%f8, [%rd17+32];
	fma.rn.f32 	%f9, %f7, %f8, %f6;
	ld.global.f32 	%f10, [%rd12+8];
	ld.global.f32 	%f11, [%rd17+64];
	fma.rn.f32 	%f12, %f10, %f11, %f9;
	ld.global.f32 	%f13, [%rd12+12];
	ld.global.f32 	%f14, [%rd17+96];
	fma.rn.f32 	%f15, %f13, %f14, %f12;
	ld.global.f32 	%f16, [%rd12+16];
	ld.global.f32 	%f17, [%rd17+128];
	fma.rn.f32 	%f18, %f16, %f17, %f15;
	ld.global.f32 	%f19, [%rd12+20];
	ld.global.f32 	%f20, [%rd17+160];
	fma.rn.f32 	%f21, %f19, %f20, %f18;
	ld.global.f32 	%f22, [%rd12+24];
	ld.global.f32 	%f23, [%rd17+192];
	fma.rn.f32 	%f24, %f22, %f23, %f21;
	ld.global.f32 	%f25, [%rd12+28];
	ld.global.f32 	%f26, [%rd17+224];
	fma.rn.f32 	%f27, %f25, %f26, %f24;
	mov.u64 	%rd23, scores;
	add.s64 	%rd24, %rd23, %rd10;
	add.s64 	%rd25, %rd24, %rd13;
	st.global.f32 	[%rd25], %f27;
	mul.f32 	%f28, %f27, 0f3EB504F3;
	mov.u64 	%rd26, scaled_scores;
	add.s64 	%rd27, %rd26, %rd10;
	add.s64 	%rd28, %rd27, %rd13;
	st.global.f32 	[%rd28], %f28;
$L__BB0_2:
	setp.lt.u32 	%p6, %r1, 8;
	setp.eq.s32 	%p7, %r2, 0;
	and.pred  	%p2, %p7, %p6;
	not.pred 	%p8, %p2;
	@%p8 bra 	$L__BB0_4;
	mul.wide.u32 	%rd29, %r1, 32;
	mov.u64 	%rd30, scaled_scores;
	add.s64 	%rd31, %rd30, %rd29;
	ld.global.f32 	%f29, [%rd31];
	add.f32 	%f30, %f29, 0f00000000;
	ld.global.f32 	%f31, [%rd31+4];
	add.f32 	%f32, %f30, %f31;
	ld.global.f32 	%f33, [%rd31+8];
	add.f32 	%f34, %f32, %f33;
	ld.global.f32 	%f35, [%rd31+12];
	add.f32 	%f36, %f34, %f35;
	ld.global.f32 	%f37, [%rd31+16];
	add.f32 	%f38, %f36, %f37;
	ld.global.f32 	%f39, [%rd31+20];
	add.f32 	%f40, %f38, %f39;
	ld.global.f32 	%f41, [%rd31+24];
	add.f32 	%f42, %f40, %f41;
	ld.global.f32 	%f43, [%rd31+28];
	add.f32 	%f44, %f42, %f43;
	mul.wide.u32 	%rd32, %r1, 4;
	mov.u64 	%rd33, row_max;
	add.s64 	%rd34, %rd33, %rd32;
	st.global.f32 	[%rd34], %f44;
$L__BB0_4:
	setp.gt.u32 	%p9, %r1, 7;
	setp.gt.s32 	%p10, %r2, 0;
	or.pred  	%p11, %p9, %p10;
	@%p11 bra 	$L__BB0_6;
	mul.wide.u32 	%rd35, %r1, 4;
	mov.u64 	%rd36, row_max;
	add.s64 	%rd37, %rd36, %rd35;
	mul.wide.s32 	%rd38, %r2, 4;
	add.s64 	%rd39, %rd37, %rd38;
	ld.global.f32 	%f45, [%rd39];
	mul.f32 	%f46, %f45, 0f3E000000;
	st.global.f32 	[%rd39], %f46;
$L__BB0_6:
	@%p5 bra 	$L__BB0_8;
	mul.wide.u32 	%rd40, %r1, 32;
	mov.u64 	%rd41, shifted;
	add.s64 	%rd42, %rd41, %rd40;
	mul.wide.s32 	%rd43, %r2, 4;
	add.s64 	%rd44, %rd42, %rd43;
	ld.global.f32 	%f47, [%rd44];
	mul.f32 	%f48, %f47, 0f3FB8AA3B;
	ex2.approx.f32 	%f49, %f48;
	mov.u64 	%rd45, exp_scores;
	add.s64 	%rd46, %rd45, %rd40;
	add.s64 	%rd47, %rd46, %rd43;
	st.global.f32 	[%rd47], %f49;
$L__BB0_8:
	@%p8 bra 	$L__BB0_10;
	mul.wide.u32 	%rd48, %r1, 32;
	mov.u64 	%rd49, exp_scores;
	add.s64 	%rd50, %rd49, %rd48;
	ld.global.f32 	%f50, [%rd50];
	add.f32 	%f51, %f50, 0f00000000;
	ld.global.f32 	%f52, [%rd50+4];
	add.f32 	%f53, %f51, %f52;
	ld.global.f32 	%f54, [%rd50+8];
	add.f32 	%f55, %f53, %f54;
	ld.global.f32 	%f56, [%rd50+12];
	add.f32 	%f57, %f55, %f56;
	ld.global.f32 	%f58, [%rd50+16];
	add.f32 	%f59, %f57, %f58;
	ld.global.f32 	%f60, [%rd50+20];
	add.f32 	%f61, %f59, %f60;
	ld.global.f32 	%f62, [%rd50+24];
	add.f32 	%f63, %f61, %f62;
	ld.global.f32 	%f64, [%rd50+28];
	add.f32 	%f65, %f63, %f64;
	mul.wide.u32 	%rd51, %r1, 4;
	mov.u64 	%rd52, row_sum;
	add.s64 	%rd53, %rd52, %rd51;
	st.global.f32 	[%rd53], %f65;
$L__BB0_10:
	@%p5 bra 	$L__BB0_12;
	mul.wide.s32 	%rd54, %r2, 4;
	mov.u64 	%rd55, V;
	add.s64 	%rd56, %rd55, %rd54;
	mul.wide.u32 	%rd57, %r1, 32;
	mov.u64 	%rd58, attention_weights;
	add.s64 	%rd59, %rd58, %rd57;
	ld.global.f32 	%f66, [%rd59];
	ld.global.f32 	%f67, [%rd56];
	fma.rn.f32 	%f68, %f66, %f67, 0f00000000;
	ld.global.f32 	%f69, [%rd59+4];
	ld.global.f32 	%f70, [%rd56+32];
	fma.rn.f32 	%f71, %f69, %f70, %f68;
	ld.global.f32 	%f72, [%rd59+8];
	ld.global.f32 	%f73, [%rd56+64];
	fma.rn.f32 	%f74, %f72, %f73, %f71;
	ld.global.f32 	%f75, [%rd59+12];
	ld.global.f32 	%f76, [%rd56+96];
	fma.rn.f32 	%f77, %f75, %f76, %f74;
	ld.global.f32 	%f78, [%rd59+16];
	ld.global.f32 	%f79, [%rd56+128];
	fma.rn.f32 	%f80, %f78, %f79, %f77;
	ld.global.f32 	%f81, [%rd59+20];
	ld.global.f32 	%f82, [%rd56+160];
	fma.rn.f32 	%f83, %f81, %f82, %f80;
	ld.global.f32 	%f84, [%rd59+24];
	ld.global.f32 	%f85, [%rd56+192];
	fma.rn.f32 	%f86, %f84, %f85, %f83;
	ld.global.f32 	%f87, [%rd59+28];
	ld.global.f32 	%f88, [%rd56+224];
	fma.rn.f32 	%f89, %f87, %f88, %f86;
	mov.u64 	%rd60, output;
	add.s64 	%rd61, %rd60, %rd57;
	add.s64 	%rd62, %rd61, %rd54;
	st.global.f32 	[%rd62], %f89;
	shl.b32 	%r11, %r1, 3;
	add.s32 	%r12, %r11, %r2;
	cvta.to.global.u64 	%rd63, %rd4;
	mul.wide.s32 	%rd64, %r12, 4;
	add.s64 	%rd65, %rd63, %rd64;
	st.global.f32 	[%rd65], %f89;
$L__BB0_12:
	ret;

}


// ===== COMPILED SASS (sm_100) =====

	.target	sm_100

	.elftype	@"ET_EXEC"


//--------------------- .note.nv.tkinfo           --------------------------
	.section	.note.nv.tkinfo,"",@"SHT_NOTE"
	.sectionflags	@"SHF_NOTE_NV_TKINFO"
	.tkinfo
        /*0018*/ 	.word	0x00000002
        /*0030*/ 	.string	""
        /*0030*/ 	.string	"ptxas"
        /*0030*/ 	.string	"Cuda compilation tools, release 13.0, V13.0.88"
        /*0030*/ 	.string	"Build cuda_13.0.r13.0/compiler.36424714_0"
        /*0030*/ 	.string	"-arch sm_100 -m 64 "



//--------------------- .note.nv.cuinfo           --------------------------
	.section	.note.nv.cuinfo,"",@"SHT_NOTE"
	.sectionflags	@"SHF_NOTE_NV_CUINFO"
        /*0018*/ 	.short	0x0002
        /*001a*/ 	.short	0x0064
        /*001c*/ 	.short	0x0082
	.zero		2


//--------------------- .nv.info                  --------------------------
	.section	.nv.info,"",@"SHT_CUDA_INFO"
	.align	4


	//----- nvinfo : EIATTR_REGCOUNT
	.align		4
        /*0000*/ 	.byte	0x04, 0x2f
        /*0002*/ 	.short	(.L_13 - .L_12)
	.align		4
.L_12:
        /*0004*/ 	.word	index@(_Z35scaled_dot_product_attention_kernelPfS_S_S_)
        /*0008*/ 	.word	0x00000020


	//----- nvinfo : EIATTR_FRAME_SIZE
	.align		4
.L_13:
        /*000c*/ 	.byte	0x04, 0x11
        /*000e*/ 	.short	(.L_15 - .L_14)
	.align		4
.L_14:
        /*0010*/ 	.word	index@(_Z35scaled_dot_product_attention_kernelPfS_S_S_)
        /*0014*/ 	.word	0x00000000


	//----- nvinfo : EIATTR_MIN_STACK_SIZE
	.align		4
.L_15:
        /*0018*/ 	.byte	0x04, 0x12
        /*001a*/ 	.short	(.L_17 - .L_16)
	.align		4
.L_16:
        /*001c*/ 	.word	index@(_Z35scaled_dot_product_attention_kernelPfS_S_S_)
        /*0020*/ 	.word	0x00000000
.L_17:


//--------------------- .nv.compat                --------------------------
	.section	.nv.compat,"",@"SHT_CUDA_COMPAT_INFO"
	.align	4
        /*0000*/ 	.byte	0x02, 0x09, 0x00, 0x00, 0x02, 0x02, 0x01, 0x00, 0x02, 0x05, 0x05, 0x00, 0x03, 0x07, 0x01, 0x01
        /*0010*/ 	.byte	0x02, 0x03, 0x00, 0x00, 0x02, 0x06, 0x01, 0x00, 0x04, 0x0b, 0x08, 0x00, 0x01, 0x00, 0x00, 0x00
        /*0020*/ 	.byte	0x00, 0x00, 0x00, 0x00


//--------------------- .nv.info._Z35scaled_dot_product_attention_kernelPfS_S_S_ --------------------------
	.section	.nv.info._Z35scaled_dot_product_attention_kernelPfS_S_S_,"",@"SHT_CUDA_INFO"
	.sectionflags	@""
	.align	4


	//----- nvinfo : EIATTR_CUDA_API_VERSION
	.align		4
        /*0000*/ 	.byte	0x04, 0x37
        /*0002*/ 	.short	(.L_19 - .L_18)
.L_18:
        /*0004*/ 	.word	0x00000082


	//----- nvinfo : EIATTR_KPARAM_INFO
	.align		4
.L_19:
        /*0008*/ 	.byte	0x04, 0x17
        /*000a*/ 	.short	(.L_21 - .L_20)
.L_20:
        /*000c*/ 	.word	0x00000000
        /*0010*/ 	.short	0x0003
        /*0012*/ 	.short	0x0018
        /*0014*/ 	.byte	0x00, 0xf5, 0x21, 0x00


	//----- nvinfo : EIATTR_KPARAM_INFO
	.align		4
.L_21:
        /*0018*/ 	.byte	0x04, 0x17
        /*001a*/ 	.short	(.L_23 - .L_22)
.L_22:
        /*001c*/ 	.word	0x00000000
        /*0020*/ 	.short	0x0002
        /*0022*/ 	.short	0x0010
        /*0024*/ 	.byte	0x00, 0xf5, 0x21, 0x00


	//----- nvinfo : EIATTR_KPARAM_INFO
	.align		4
.L_23:
        /*0028*/ 	.byte	0x04, 0x17
        /*002a*/ 	.short	(.L_25 - .L_24)
.L_24:
        /*002c*/ 	.word	0x00000000
        /*0030*/ 	.short	0x0001
        /*0032*/ 	.short	0x0008
        /*0034*/ 	.byte	0x00, 0xf5, 0x21, 0x00


	//----- nvinfo : EIATTR_KPARAM_INFO
	.align		4
.L_25:
        /*0038*/ 	.byte	0x04, 0x17
        /*003a*/ 	.short	(.L_27 - .L_26)
.L_26:
        /*003c*/ 	.word	0x00000000
        /*0040*/ 	.short	0x0000
        /*0042*/ 	.short	0x0000
        /*0044*/ 	.byte	0x00, 0xf5, 0x21, 0x00


	//----- nvinfo : EIATTR_SPARSE_MMA_MASK
	.align		4
.L_27:
        /*0048*/ 	.byte	0x03, 0x50
        /*004a*/ 	.short	0x0000


	//----- nvinfo : EIATTR_MAXREG_COUNT
	.align		4
        /*004c*/ 	.byte	0x03, 0x1b
        /*004e*/ 	.short	0x00ff


	//----- nvinfo : EIATTR_MERCURY_ISA_VERSION
	.align		4
        /*0050*/ 	.byte	0x03, 0x5f
        /*0052*/ 	.short	0x0101


	//----- nvinfo : EIATTR_VRC_CTA_INIT_COUNT
	.align		4
        /*0054*/ 	.byte	0x02, 0x4a
	.zero		1
	.zero		1


	//----- nvinfo : EIATTR_EXIT_INSTR_OFFSETS
	.align		4
        /*0058*/ 	.byte	0x04, 0x1c
        /*005a*/ 	.short	(.L_29 - .L_28)


	//   ....[0]....
.L_28:
        /*005c*/ 	.word	0x000008f0


	//   ....[1]....
        /*0060*/ 	.word	0x00000b40


	//----- nvinfo : EIATTR_CRS_STACK_SIZE
	.align		4
.L_29:
        /*0064*/ 	.byte	0x04, 0x1e
        /*0066*/ 	.short	(.L_31 - .L_30)
.L_30:
        /*0068*/ 	.word	0x00000000


	//----- nvinfo : EIATTR_CBANK_PARAM_SIZE
	.align		4
.L_31:
        /*006c*/ 	.byte	0x03, 0x19
        /*006e*/ 	.short	0x0020


	//----- nvinfo : EIATTR_PARAM_CBANK
	.align		4
        /*0070*/ 	.byte	0x04, 0x0a
        /*0072*/ 	.short	(.L_33 - .L_32)
	.align		4
.L_32:
        /*0074*/ 	.word	index@(.nv.constant0._Z35scaled_dot_product_attention_kernelPfS_S_S_)
        /*0078*/ 	.short	0x0380
        /*007a*/ 	.short	0x0020


	//----- nvinfo : EIATTR_SW_WAR
	.align		4
.L_33:
        /*007c*/ 	.byte	0x04, 0x36
        /*007e*/ 	.short	(.L_35 - .L_34)
.L_34:
        /*0080*/ 	.word	0x00000008
.L_35:


//--------------------- .nv.callgraph             --------------------------
	.section	.nv.callgraph,"",@"SHT_CUDA_CALLGRAPH"
	.align	4
	.sectionentsize	8
	.align		4
        /*0000*/ 	.word	0x00000000
	.align		4
        /*0004*/ 	.word	0xffffffff
	.align		4
        /*0008*/ 	.word	0x00000000
	.align		4
        /*000c*/ 	.word	0xfffffffe
	.align		4
        /*0010*/ 	.word	0x00000000
	.align		4
        /*0014*/ 	.word	0xfffffffd
	.align		4
        /*0018*/ 	.word	0x00000000
	.align		4
        /*001c*/ 	.word	0xfffffffc


//--------------------- .nv.constant4             --------------------------
	.section	.nv.constant4,"a",@progbits
	.align	8
	.align		8
.nv.constant4:
        /*0000*/ 	.dword	Q
	.align		8
        /*0008*/ 	.dword	K
	.align		8
        /*0010*/ 	.dword	V
	.align		8
        /*0018*/ 	.dword	K_T
	.align		8
        /*0020*/ 	.dword	scores
	.align		8
        /*0028*/ 	.dword	scaled_scores
	.align		8
        /*0030*/ 	.dword	row_max
	.align		8
        /*0038*/ 	.dword	shifted
	.align		8
        /*0040*/ 	.dword	exp_scores
	.align		8
        /*0048*/ 	.dword	row_sum
	.align		8
        /*0050*/ 	.dword	attention_weights
	.align		8
        /*0058*/ 	.dword	output


//--------------------- .text._Z35scaled_dot_product_attention_kernelPfS_S_S_ --------------------------
	.section	.text._Z35scaled_dot_product_attention_kernelPfS_S_S_,"ax",@progbits
	.align	128
        .global         _Z35scaled_dot_product_attention_kernelPfS_S_S_
        .type           _Z35scaled_dot_product_attention_kernelPfS_S_S_,@function
        .size           _Z35scaled_dot_product_attention_kernelPfS_S_S_,(.L_x_7 - _Z35scaled_dot_product_attention_kernelPfS_S_S_)
        .other          _Z35scaled_dot_product_attention_kernelPfS_S_S_,@"STO_CUDA_ENTRY STV_DEFAULT"
_Z35scaled_dot_product_attention_kernelPfS_S_S_:
.text._Z35scaled_dot_product_attention_kernelPfS_S_S_:
[----:B------:R-:W-:Y:S01]  /*0000*/  LDC R1, c[0x0][0x37c] ;  /* 0x0000df00ff017b82 */ /* 0x000fe20000000800 */
[----:B------:R-:W0:Y:S07]  /*0010*/  S2R R13, SR_TID.X ;  /* 0x00000000000d7919 */ /* 0x000e2e0000002100 */
[----:B------:R-:W1:Y:S01]  /*0020*/  LDC R0, c[0x0][0x364] ;  /* 0x0000d900ff007b82 */ /* 0x000e620000000800 */
[----:B------:R-:W-:Y:S01]  /*0030*/  BSSY.RECONVERGENT B0, `(.L_x_0) ;  /* 0x0000049000007945 */ /* 0x000fe20003800200 */
[----:B------:R-:W1:Y:S06]  /*0040*/  S2R R15, SR_TID.Y ;  /* 0x00000000000f7919 */ /* 0x000e6c0000002200 */
[----:B------:R-:W0:Y:S08]  /*0050*/  S2UR UR5, SR_CTAID.X ;  /* 0x00000000000579c3 */ /* 0x000e300000002500 */
[----:B------:R-:W0:Y:S08]  /*0060*/  LDC R2, c[0x0][0x360] ;  /* 0x0000d800ff027b82 */ /* 0x000e300000000800 */
[----:B------:R-:W1:Y:S01]  /*0070*/  S2UR UR4, SR_CTAID.Y ;  /* 0x00000000000479c3 */ /* 0x000e620000002600 */
[----:B0-----:R-:W-:-:S05]  /*0080*/  IMAD R13, R2, UR5, R13 ;  /* 0x00000005020d7c24 */ /* 0x001fca000f8e020d */
[C---:B------:R-:W-:Y:S02]  /*0090*/  ISETP.GT.AND P0, PT, R13.reuse, RZ, PT ;  /* 0x000000ff0d00720c */ /* 0x040fe40003f04270 */
[----:B------:R-:W-:Y:S01]  /*00a0*/  ISETP.GE.AND P2, PT, R13, 0x8, PT ;  /* 0x000000080d00780c */ /* 0x000fe20003f46270 */
[----:B-1----:R-:W-:Y:S01]  /*00b0*/  IMAD R15, R0, UR4, R15 ;  /* 0x00000004000f7c24 */ /* 0x002fe2000f8e020f */
[----:B------:R-:W0:Y:S04]  /*00c0*/  LDCU.64 UR4, c[0x0][0x358] ;  /* 0x00006b00ff0477ac */ /* 0x000e280008000a00 */
[C---:B------:R-:W-:Y:S02]  /*00d0*/  ISETP.GT.U32.OR P0, PT, R15.reuse, 0x7, P0 ;  /* 0x000000070f00780c */ /* 0x040fe40000704470 */
[----:B------:R-:W-:-:S02]  /*00e0*/  ISETP.LT.U32.AND P2, PT, R15, 0x8, !P2 ;  /* 0x000000080f00780c */ /* 0x000fc40005741070 */
[----:B------:R-:W-:-:S04]  /*00f0*/  ISETP.GE.U32.AND P1, PT, R15, 0x8, PT ;  /* 0x000000080f00780c */ /* 0x000fc80003f26070 */
[----:B------:R-:W-:-:S05]  /*0100*/  ISETP.EQ.AND P1, PT, R13, RZ, !P1 ;  /* 0x000000ff0d00720c */ /* 0x000fca0004f22270 */
[----:B------:R-:W1:Y:S02]  /*0110*/  @!P0 LDC.64 R2, c[0x4][0x30] ;  /* 0x01000c00ff028b82 */ /* 0x000e640000000a00 */
[----:B-1----:R-:W-:-:S04]  /*0120*/  @!P0 IMAD.WIDE.U32 R2, R15, 0x4, R2 ;  /* 0x000000040f028825 */ /* 0x002fc800078e0002 */
[----:B------:R-:W-:Y:S01]  /*0130*/  @!P0 IMAD.WIDE R2, R13, 0x4, R2 ;  /* 0x000000040d028825 */ /* 0x000fe200078e0202 */
[----:B0-----:R-:W-:Y:S06]  /*0140*/  @!P2 BRA `(.L_x_1) ;  /* 0x0000000000dca947 */ /* 0x001fec0003800000 */
[----:B------:R-:W0:Y:S01]  /*0150*/  LDC.64 R6, c[0x0][0x380] ;  /* 0x0000e000ff067b82 */ /* 0x000e220000000a00 */
[----:B------:R-:W-:-:S07]  /*0160*/  LEA R21, R15, R13, 0x3 ;  /* 0x0000000d0f157211 */ /* 0x000fce00078e18ff */
[----:B------:R-:W1:Y:S08]  /*0170*/  LDC.64 R10, c[0x4][RZ] ;  /* 0x01000000ff0a7b82 */ /* 0x000e700000000a00 */
[----:B------:R-:W2:Y:S01]  /*0180*/  LDC.64 R16, c[0x0][0x388] ;  /* 0x0000e200ff107b82 */ /* 0x000ea20000000a00 */
[----:B0-----:R-:W-:-:S07]  /*0190*/  IMAD.WIDE R6, R21, 0x4, R6 ;  /* 0x0000000415067825 */ /* 0x001fce00078e0206 */
[----:B------:R-:W0:Y:S01]  /*01a0*/  LDC.64 R4, c[0x4][0x8] ;  /* 0x01000200ff047b82 */ /* 0x000e220000000a00 */
[----:B------:R-:W3:Y:S01]  /*01b0*/  LDG.E R23, desc[UR4][R6.64] ;  /* 0x0000000406177981 */ /* 0x000ee2000c1e1900 */
[----:B-1----:R-:W-:-:S06]  /*01c0*/  IMAD.WIDE.U32 R10, R15, 0x20, R10 ;  /* 0x000000200f0a7825 */ /* 0x002fcc00078e000a */
[----:B------:R-:W1:Y:S01]  /*01d0*/  LDC.64 R18, c[0x0][0x390] ;  /* 0x0000e400ff127b82 */ /* 0x000e620000000a00 */
[----:B------:R-:W-:-:S04]  /*01e0*/  IMAD.WIDE R8, R13, 0x4, R10 ;  /* 0x000000040d087825 */ /* 0x000fc800078e020a */
[----:B--2---:R-:W-:Y:S01]  /*01f0*/  IMAD.WIDE R16, R21, 0x4, R16 ;  /* 0x0000000415107825 */ /* 0x004fe200078e0210 */
[----:B---3--:R2:W-:Y:S05]  /*0200*/  STG.E desc[UR4][R8.64], R23 ;  /* 0x0000001708007986 */ /* 0x0085ea000c101904 */
[----:B------:R-:W3:Y:S01]  /*0210*/  LDG.E R17, desc[UR4][R16.64] ;  /* 0x0000000410117981 */ /* 0x000ee2000c1e1900 */
[----:B0-----:R-:W-:-:S04]  /*0220*/  IMAD.WIDE R4, R13, 0x4, R4 ;  /* 0x000000040d047825 */ /* 0x001fc800078e0204 */
[----:B-1----:R-:W-:Y:S02]  /*0230*/  IMAD.WIDE R18, R21, 0x4, R18 ;  /* 0x0000000415127825 */ /* 0x002fe400078e0212 */
[----:B------:R-:W0:Y:S02]  /*0240*/  LDC.64 R20, c[0x4][0x10] ;  /* 0x01000400ff147b82 */ /* 0x000e240000000a00 */
[----:B------:R-:W-:-:S05]  /*0250*/  IMAD.WIDE.U32 R6, R15, 0x20, R4 ;  /* 0x000000200f067825 */ /* 0x000fca00078e0004 */
[----:B---3--:R1:W-:Y:S04]  /*0260*/  STG.E desc[UR4][R6.64], R17 ;  /* 0x0000001106007986 */ /* 0x0083e8000c101904 */
[----:B------:R-:W3:Y:S01]  /*0270*/  LDG.E R19, desc[UR4][R18.64] ;  /* 0x0000000412137981 */ /* 0x000ee2000c1e1900 */
[----:B0-----:R-:W-:-:S04]  /*0280*/  IMAD.WIDE.U32 R20, R15, 0x20, R20 ;  /* 0x000000200f147825 */ /* 0x001fc800078e0014 */
[----:B--2---:R-:W-:Y:S01]  /*0290*/  IMAD.WIDE R8, R13, 0x4, R20 ;  /* 0x000000040d087825 */ /* 0x004fe200078e0214 */
[----:B-1----:R-:W0:Y:S04]  /*02a0*/  LDC.64 R6, c[0x4][0x20] ;  /* 0x01000800ff067b82 */ /* 0x002e280000000a00 */
[----:B---3--:R1:W-:Y:S04]  /*02b0*/  STG.E desc[UR4][R8.64], R19 ;  /* 0x0000001308007986 */ /* 0x0083e8000c101904 */
[----:B------:R-:W2:Y:S04]  /*02c0*/  LDG.E R0, desc[UR4][R10.64] ;  /* 0x000000040a007981 */ /* 0x000ea8000c1e1900 */
[----:B------:R-:W2:Y:S04]  /*02d0*/  LDG.E R29, desc[UR4][R4.64] ;  /* 0x00000004041d7981 */ /* 0x000ea8000c1e1900 */
[----:B------:R-:W3:Y:S01]  /*02e0*/  LDG.E R24, desc[UR4][R10.64+0x4] ;  /* 0x000004040a187981 */ /* 0x000ee2000c1e1900 */
[----:B-1----:R-:W1:Y:S03]  /*02f0*/  LDC.64 R8, c[0x4][0x28] ;  /* 0x01000a00ff087b82 */ /* 0x002e660000000a00 */
[----:B------:R-:W3:Y:S04]  /*0300*/  LDG.E R26, desc[UR4][R4.64+0x20] ;  /* 0x00002004041a7981 */ /* 0x000ee8000c1e1900 */
[----:B------:R-:W4:Y:S04]  /*0310*/  LDG.E R22, desc[UR4][R10.64+0x8] ;  /* 0x000008040a167981 */ /* 0x000f28000c1e1900 */
[----:B------:R-:W4:Y:S04]  /*0320*/  LDG.E R27, desc[UR4][R4.64+0x40] ;  /* 0x00004004041b7981 */ /* 0x000f28000c1e1900 */
[----:B------:R-:W5:Y:S04]  /*0330*/  LDG.E R20, desc[UR4][R10.64+0xc] ;  /* 0x00000c040a147981 */ /* 0x000f68000c1e1900 */
        /* <DEDUP_REMOVED lines=8> */
[----:B------:R-:W5:Y:S01]  /*03c0*/  LDG.E R17, desc[UR4][R4.64+0xe0] ;  /* 0x0000e00404117981 */ /* 0x000f62000c1e1900 */
[----:B0-----:R-:W-:-:S04]  /*03d0*/  IMAD.WIDE.U32 R6, R15, 0x20, R6 ;  /* 0x000000200f067825 */ /* 0x001fc800078e0006 */
[----:B-1----:R-:W-:-:S04]  /*03e0*/  IMAD.WIDE.U32 R8, R15, 0x20, R8 ;  /* 0x000000200f087825 */ /* 0x002fc800078e0008 */
[----:B------:R-:W-:-:S04]  /*03f0*/  IMAD.WIDE R6, R13, 0x4, R6 ;  /* 0x000000040d067825 */ /* 0x000fc800078e0206 */
[----:B------:R-:W-:-:S04]  /*0400*/  IMAD.WIDE R8, R13, 0x4, R8 ;  /* 0x000000040d087825 */ /* 0x000fc800078e0208 */
[----:B--2---:R-:W-:-:S04]  /*0410*/  FFMA R0, R0, R29, RZ ;  /* 0x0000001d00007223 */ /* 0x004fc800000000ff */
[----:B---3--:R-:W-:-:S04]  /*0420*/  FFMA R29, R24, R26, R0 ;  /* 0x0000001a181d7223 */ /* 0x008fc80000000000 */
[----:B----4-:R-:W-:-:S04]  /*0430*/  FFMA R27, R22, R27, R29 ;  /* 0x0000001b161b7223 */ /* 0x010fc8000000001d */
[----:B-----5:R-:W-:-:S04]  /*0440*/  FFMA R25, R20, R25, R27 ;  /* 0x0000001914197223 */ /* 0x020fc8000000001b */
[----:B------:R-:W-:-:S04]  /*0450*/  FFMA R23, R18, R23, R25 ;  /* 0x0000001712177223 */ /* 0x000fc80000000019 */
[----:B------:R-:W-:-:S04]  /*0460*/  FFMA R21, R16, R21, R23 ;  /* 0x0000001510157223 */ /* 0x000fc80000000017 */
[----:B------:R-:W-:-:S04]  /*0470*/  FFMA R19, R14, R19, R21 ;  /* 0x000000130e137223 */ /* 0x000fc80000000015 */
[----:B------:R-:W-:-:S04]  /*0480*/  FFMA R17, R12, R17, R19 ;  /* 0x000000110c117223 */ /* 0x000fc80000000013 */
[----:B------:R-:W-:Y:S01]  /*0490*/  FMUL R5, R17, 0.35355338454246520996 ;  /* 0x3eb504f311057820 */ /* 0x000fe20000400000 */
[----:B------:R0:W-:Y:S04]  /*04a0*/  STG.E desc[UR4][R6.64], R17 ;  /* 0x0000001106007986 */ /* 0x0001e8000c101904 */
[----:B------:R0:W-:Y:S02]  /*04b0*/  STG.E desc[UR4][R8.64], R5 ;  /* 0x0000000508007986 */ /* 0x0001e4000c101904 */
.L_x_1:
[----:B------:R-:W-:Y:S05]  /*04c0*/  BSYNC.RECONVERGENT B0 ;  /* 0x0000000000007941 */ /* 0x000fea0003800200 */
.L_x_0:
[----:B------:R-:W-:Y:S04]  /*04d0*/  BSSY.RECONVERGENT B0, `(.L_x_2) ;  /* 0x0000017000007945 */ /* 0x000fe80003800200 */
[----:B------:R-:W-:Y:S05]  /*04e0*/  @!P1 BRA `(.L_x_3) ;  /* 0x0000000000549947 */ /* 0x000fea0003800000 */
[----:B0-----:R-:W0:Y:S02]  /*04f0*/  LDC.64 R4, c[0x4][0x28] ;  /* 0x01000a00ff047b82 */ /* 0x001e240000000a00 */
[----:B0-----:R-:W-:-:S06]  /*0500*/  IMAD.WIDE.U32 R6, R15, 0x20, R4 ;  /* 0x000000200f067825 */ /* 0x001fcc00078e0004 */
[----:B------:R-:W0:Y:S01]  /*0510*/  LDC.64 R4, c[0x4][0x30] ;  /* 0x01000c00ff047b82 */ /* 0x000e220000000a00 */
[----:B------:R-:W2:Y:S04]  /*0520*/  LDG.E R0, desc[UR4][R6.64] ;  /* 0x0000000406007981 */ /* 0x000ea8000c1e1900 */
[----:B------:R-:W3:Y:S04]  /*0530*/  LDG.E R9, desc[UR4][R6.64+0x4] ;  /* 0x0000040406097981 */ /* 0x000ee8000c1e1900 */
[----:B------:R-:W4:Y:S04]  /*0540*/  LDG.E R11, desc[UR4][R6.64+0x8] ;  /* 0x00000804060b7981 */ /* 0x000f28000c1e1900 */
[----:B------:R-:W5:Y:S04]  /*0550*/  LDG.E R17, desc[UR4][R6.64+0xc] ;  /* 0x00000c0406117981 */ /* 0x000f68000c1e1900 */
[----:B------:R-:W5:Y:S04]  /*0560*/  LDG.E R19, desc[UR4][R6.64+0x10] ;  /* 0x0000100406137981 */ /* 0x000f68000c1e1900 */
[----:B------:R-:W5:Y:S04]  /*0570*/  LDG.E R21, desc[UR4][R6.64+0x14] ;  /* 0x0000140406157981 */ /* 0x000f68000c1e1900 */
[----:B------:R-:W5:Y:S04]  /*0580*/  LDG.E R23, desc[UR4][R6.64+0x18] ;  /* 0x0000180406177981 */ /* 0x000f68000c1e1900 */
[----:B------:R-:W5:Y:S01]  /*0590*/  LDG.E R25, desc[UR4][R6.64+0x1c] ;  /* 0x00001c0406197981 */ /* 0x000f62000c1e1900 */
[----:B0-----:R-:W-:-:S04]  /*05a0*/  IMAD.WIDE.U32 R4, R15, 0x4, R4 ;  /* 0x000000040f047825 */ /* 0x001fc800078e0004 */
[----:B--2---:R-:W-:-:S04]  /*05b0*/  FADD R0, RZ, R0 ;  /* 0x00000000ff007221 */ /* 0x004fc80000000000 */
[----:B---3--:R-:W-:-:S04]  /*05c0*/  FADD R0, R0, R9 ;  /* 0x0000000900007221 */ /* 0x008fc80000000000 */
[----:B----4-:R-:W-:-:S04]  /*05d0*/  FADD R0, R0, R11 ;  /* 0x0000000b00007221 */ /* 0x010fc80000000000 */
[----:B-----5:R-:W-:-:S04]  /*05e0*/  FADD R0, R0, R17 ;  /* 0x0000001100007221 */ /* 0x020fc80000000000 */
[----:B------:R-:W-:-:S04]  /*05f0*/  FADD R0, R0, R19 ;  /* 0x0000001300007221 */ /* 0x000fc80000000000 */
[----:B------:R-:W-:-:S04]  /*0600*/  FADD R0, R0, R21 ;  /* 0x0000001500007221 */ /* 0x000fc80000000000 */
[----:B------:R-:W-:-:S04]  /*0610*/  FADD R0, R0, R23 ;  /* 0x0000001700007221 */ /* 0x000fc80000000000 */
[----:B------:R-:W-:-:S05]  /*0620*/  FADD R25, R0, R25 ;  /* 0x0000001900197221 */ /* 0x000fca0000000000 */
[----:B------:R1:W-:Y:S02]  /*0630*/  STG.E desc[UR4][R4.64], R25 ;  /* 0x0000001904007986 */ /* 0x0003e4000c101904 */
.L_x_3:
[----:B------:R-:W-:Y:S05]  /*0640*/  BSYNC.RECONVERGENT B0 ;  /* 0x0000000000007941 */ /* 0x000fea0003800200 */
.L_x_2:
[----:B------:R-:W2:Y:S01]  /*0650*/  @!P0 LDG.E R0, desc[UR4][R2.64] ;  /* 0x0000000402008981 */ /* 0x000ea2000c1e1900 */
[----:B01----:R-:W0:Y:S08]  /*0660*/  @P2 LDC.64 R4, c[0x4][0x38] ;  /* 0x01000e00ff042b82 */ /* 0x003e300000000a00 */
[----:B------:R-:W1:Y:S01]  /*0670*/  @P2 LDC.64 R6, c[0x4][0x40] ;  /* 0x01001000ff062b82 */ /* 0x000e620000000a00 */
[----:B0-----:R-:W-:-:S04]  /*0680*/  @P2 IMAD.WIDE.U32 R4, R15, 0x20, R4 ;  /* 0x000000200f042825 */ /* 0x001fc800078e0004 */
[----:B------:R-:W-:-:S04]  /*0690*/  @P2 IMAD.WIDE R4, R13, 0x4, R4 ;  /* 0x000000040d042825 */ /* 0x000fc800078e0204 */
[----:B--2---:R-:W-:-:S05]  /*06a0*/  @!P0 FMUL R9, R0, 0.125 ;  /* 0x3e00000000098820 */ /* 0x004fca0000400000 */
[----:B------:R0:W-:Y:S04]  /*06b0*/  @!P0 STG.E desc[UR4][R2.64], R9 ;  /* 0x0000000902008986 */ /* 0x0001e8000c101904 */
[----:B------:R-:W2:Y:S01]  /*06c0*/  @P2 LDG.E R4, desc[UR4][R4.64] ;  /* 0x0000000404042981 */ /* 0x000ea2000c1e1900 */
[----:B------:R-:W-:Y:S01]  /*06d0*/  PLOP3.LUT P0, PT, PT, PT, PT, 0x80, 0x8 ;  /* 0x000000000008781c */ /* 0x000fe20003f0f070 */
[----:B-1----:R-:W-:Y:S01]  /*06e0*/  @P2 IMAD.WIDE.U32 R6, R15, 0x20, R6 ;  /* 0x000000200f062825 */ /* 0x002fe200078e0006 */
[----:B------:R-:W-:Y:S03]  /*06f0*/  BSSY.RECONVERGENT B0, `(.L_x_4) ;  /* 0x000001f000007945 */ /* 0x000fe60003800200 */
[----:B------:R-:W-:-:S04]  /*0700*/  @P2 IMAD.WIDE R6, R13, 0x4, R6 ;  /* 0x000000040d062825 */ /* 0x000fc800078e0206 */
[----:B--2---:R-:W-:-:S05]  /*0710*/  @P2 FMUL R0, R4, 1.4426950216293334961 ;  /* 0x3fb8aa3b04002820 */ /* 0x004fca0000400000 */
[----:B------:R-:W-:-:S04]  /*0720*/  @P2 FSETP.GEU.AND P3, PT, R0, -126, PT ;  /* 0xc2fc00000000280b */ /* 0x000fc80003f6e000 */
[----:B------:R-:W-:-:S13]  /*0730*/  @P2 PLOP3.LUT P0, PT, P3, PT, PT, 0x80, 0x8 ;  /* 0x000000000008281c */ /* 0x000fda0001f0f070 */
[----:B------:R-:W-:-:S04]  /*0740*/  @!P0 FMUL R0, R0, 0.5 ;  /* 0x3f00000000008820 */ /* 0x000fc80000400000 */
[----:B------:R-:W1:Y:S02]  /*0750*/  @P2 MUFU.EX2 R11, R0 ;  /* 0x00000000000b2308 */ /* 0x000e640000000800 */
[----:B-1----:R-:W-:-:S05]  /*0760*/  @!P0 FMUL R11, R11, R11 ;  /* 0x0000000b0b0b8220 */ /* 0x002fca0000400000 */
[----:B------:R0:W-:Y:S01]  /*0770*/  @P2 STG.E desc[UR4][R6.64], R11 ;  /* 0x0000000b06002986 */ /* 0x0001e2000c101904 */
        /* <DEDUP_REMOVED lines=22> */
.L_x_5:
[----:B------:R-:W-:Y:S05]  /*08e0*/  BSYNC.RECONVERGENT B0 ;  /* 0x0000000000007941 */ /* 0x000fea0003800200 */
.L_x_4:
[----:B------:R-:W-:Y:S05]  /*08f0*/  @!P2 EXIT ;  /* 0x000000000000a94d */ /* 0x000fea0003800000 */
[----:B0-----:R-:W0:Y:S08]  /*0900*/  LDC.64 R6, c[0x4][0x10] ;  /* 0x01000400ff067b82 */ /* 0x001e300000000a00 */
[----:B------:R-:W2:Y:S08]  /*0910*/  LDC.64 R4, c[0x4][0x50] ;  /* 0x01001400ff047b82 */ /* 0x000eb00000000a00 */
[----:B-1----:R-:W1:Y:S01]  /*0920*/  LDC.64 R2, c[0x4][0x58] ;  /* 0x01001600ff027b82 */ /* 0x002e620000000a00 */
[----:B0-----:R-:W-:-:S05]  /*0930*/  IMAD.WIDE R6, R13, 0x4, R6 ;  /* 0x000000040d067825 */ /* 0x001fca00078e0206 */
[----:B------:R-:W3:Y:S01]  /*0940*/  LDG.E R9, desc[UR4][R6.64] ;  /* 0x0000000406097981 */ /* 0x000ee2000c1e1900 */
[----:B--2---:R-:W-:-:S03]  /*0950*/  IMAD.WIDE.U32 R4, R15, 0x20, R4 ;  /* 0x000000200f047825 */ /* 0x004fc600078e0004 */
[----:B------:R-:W2:Y:S04]  /*0960*/  LDG.E R8, desc[UR4][R6.64+0x20] ;  /* 0x0000200406087981 */ /* 0x000ea8000c1e1900 */
[----:B------:R-:W3:Y:S04]  /*0970*/  LDG.E R0, desc[UR4][R4.64] ;  /* 0x0000000404007981 */ /* 0x000ee8000c1e1900 */
[----:B------:R-:W2:Y:S04]  /*0980*/  LDG.E R23, desc[UR4][R4.64+0x4] ;  /* 0x0000040404177981 */ /* 0x000ea8000c1e1900 */
        /* <DEDUP_REMOVED lines=12> */
[C---:B-1----:R-:W-:Y:S01]  /*0a50*/  IMAD.WIDE.U32 R2, R15.reuse, 0x20, R2 ;  /* 0x000000200f027825 */ /* 0x042fe200078e0002 */
[----:B------:R-:W-:-:S03]  /*0a60*/  LEA R15, R15, R13, 0x3 ;  /* 0x0000000d0f0f7211 */ /* 0x000fc600078e18ff */
[----:B------:R-:W-:-:S04]  /*0a70*/  IMAD.WIDE R2, R13, 0x4, R2 ;  /* 0x000000040d027825 */ /* 0x000fc800078e0202 */
[----:B---3--:R-:W-:-:S04]  /*0a80*/  FFMA R0, R0, R9, RZ ;  /* 0x0000000900007223 */ /* 0x008fc800000000ff */
[----:B--2---:R-:W-:Y:S02]  /*0a90*/  FFMA R0, R23, R8, R0 ;  /* 0x0000000817007223 */ /* 0x004fe40000000000 */
[----:B------:R-:W0:Y:S02]  /*0aa0*/  LDC.64 R8, c[0x0][0x398] ;  /* 0x0000e600ff087b82 */ /* 0x000e240000000a00 */
[----:B----4-:R-:W-:-:S04]  /*0ab0*/  FFMA R0, R25, R18, R0 ;  /* 0x0000001219007223 */ /* 0x010fc80000000000 */
[----:B-----5:R-:W-:-:S04]  /*0ac0*/  FFMA R27, R27, R20, R0 ;  /* 0x000000141b1b7223 */ /* 0x020fc80000000000 */
[----:B------:R-:W-:-:S04]  /*0ad0*/  FFMA R19, R16, R19, R27 ;  /* 0x0000001310137223 */ /* 0x000fc8000000001b */
[----:B------:R-:W-:Y:S01]  /*0ae0*/  FFMA R14, R14, R17, R19 ;  /* 0x000000110e0e7223 */ /* 0x000fe20000000013 */
[----:B0-----:R-:W-:-:S04]  /*0af0*/  IMAD.WIDE R8, R15, 0x4, R8 ;  /* 0x000000040f087825 */ /* 0x001fc800078e0208 */
[----:B------:R-:W-:-:S04]  /*0b00*/  FFMA R10, R11, R10, R14 ;  /* 0x0000000a0b0a7223 */ /* 0x000fc8000000000e */
[----:B------:R-:W-:-:S05]  /*0b10*/  FFMA R21, R21, R12, R10 ;  /* 0x0000000c15157223 */ /* 0x000fca000000000a */
[----:B------:R-:W-:Y:S04]  /*0b20*/  STG.E desc[UR4][R2.64], R21 ;  /* 0x0000001502007986 */ /* 0x000fe8000c101904 */
[----:B------:R-:W-:Y:S01]  /*0b30*/  STG.E desc[UR4][R8.64], R21 ;  /* 0x0000001508007986 */ /* 0x000fe2000c101904 */
[----:B------:R-:W-:Y:S05]  /*0b40*/  EXIT ;  /* 0x000000000000794d */ /* 0x000fea0003800000 */
.L_x_6:
[----:B------:R-:W-:-:S00]  /*0b50*/  BRA `(.L_x_6) ;  /* 0xfffffffc00fc7947 */ /* 0x000fc0000383ffff */
[----:B------:R-:W-:-:S00]  /*0b60*/  NOP ;  /* 0x0000000000007918 */ /* 0x000fc00000000000 */
        /* <DEDUP_REMOVED lines=9> */
.L_x_7:


//--------------------- .nv.shared.reserved.0     --------------------------
	.section	.nv.shared.reserved.0,"aw",@nobits
	.weak		__nv_reservedSMEM_offset_0_alias
	.size		__nv_reservedSMEM_offset_0_alias, 0, 64
	.other		__nv_reservedSMEM_offset_0_alias,@"STO_CUDA_RESERVED_SHARED STV_DEFAULT"
__nv_reservedSMEM_offset_0_alias:
	.zero		0
	.zero		64


//--------------------- .nv.global                --------------------------
	.section	.nv.global,"aw",@nobits
	.align	4
.nv.global:
	.type		row_max,@object
	.size		row_max,(row_sum - row_max)
row_max:
	.zero		32
	.type		row_sum,@object
	.size		row_sum,(attention_weights - row_sum)
row_sum:
	.zero		32
	.type		attention_weights,@object
	.size		attention_weights,(V - attention_weights)
attention_weights:
	.zero		256
	.type		V,@object
	.size		V,(exp_scores - V)
V:
	.zero		256
	.type		exp_scores,@object
	.size		exp_scores,(Q - exp_scores)
exp_scores:
	.zero		256
	.type		Q,@object
	.size		Q,(scores - Q)
Q:
	.zero		256
	.type		scores,@object
	.size		scores,(output - scores)
scores:
	.zero		256
	.type		output,@object
	.size		output,(K_T - output)
output:
	.zero		256
	.type		K_T,@object
	.size		K_T,(shifted - K_T)
K_T:
	.zero		256
	.type		shifted,@object
	.size		shifted,(K - shifted)
shifted:
	.zero		256
	.type		K,@object
	.size		K,(scaled_scores - K)
K:
	.zero		256
	.type		scaled_scores,@object
	.size		scaled_scores,(.L_5 - scaled_scores)
scaled_scores:
	.zero		256
.L_5:


//--------------------- .nv.constant0._Z35scaled_dot_product_attention_kernelPfS_S_S_ --------------------------
	.section	.nv.constant0._Z35scaled_dot_product_attention_kernelPfS_S_S_,"a",@progbits
	.sectionflags	@""
	.align	4
.nv.constant0._Z35scaled_dot_product_attention_kernelPfS_S_S_:
	.zero		928


//--------------------- SYMBOLS --------------------------

	.type		.nv.reservedSmem.offset0,@object
	.size		.nv.reservedSmem.offset0,0x4
